//
// Generated by NVIDIA NVVM Compiler
//
// Compiler Build ID: CL-36424714
// Cuda compilation tools, release 13.0, V13.0.88
// Based on NVVM 20.0.0
//

.version 9.0
.target sm_100
.address_size 64

	// .globl	_Z7add_2_1iiPi

.visible .entry _Z7add_2_1iiPi(
	.param .u32 _Z7add_2_1iiPi_param_0,
	.param .u32 _Z7add_2_1iiPi_param_1,
	.param .u64 .ptr .align 1 _Z7add_2_1iiPi_param_2
)
{
	.reg .b32 	%r<4>;
	.reg .b64 	%rd<3>;

	ld.param.u32 	%r1, [_Z7add_2_1iiPi_param_0];
	ld.param.u32 	%r2, [_Z7add_2_1iiPi_param_1];
	ld.param.u64 	%rd1, [_Z7add_2_1iiPi_param_2];
	cvta.to.global.u64 	%rd2, %rd1;
	add.s32 	%r3, %r2, %r1;
	st.global.u32 	[%rd2], %r3;
	ret;

}


// ===== COMPILED SASS (sm_100) =====

	.target	sm_100

	.elftype	@"ET_EXEC"


//--------------------- .note.nv.tkinfo           --------------------------
	.section	.note.nv.tkinfo,"",@"SHT_NOTE"
	.sectionflags	@"SHF_NOTE_NV_TKINFO"
	.tkinfo
        /*0018*/ 	.word	0x00000002
        /*0030*/ 	.string	""
        /*0030*/ 	.string	"ptxas"
        /*0030*/ 	.string	"Cuda compilation tools, release 13.0, V13.0.88"
        /*0030*/ 	.string	"Build cuda_13.0.r13.0/compiler.36424714_0"
        /*0030*/ 	.string	"-arch sm_100 -m 64 "



//--------------------- .note.nv.cuinfo           --------------------------
	.section	.note.nv.cuinfo,"",@"SHT_NOTE"
	.sectionflags	@"SHF_NOTE_NV_CUINFO"
        /*0018*/ 	.short	0x0002
        /*001a*/ 	.short	0x0064
        /*001c*/ 	.short	0x0082
	.zero		2


//--------------------- .nv.info                  --------------------------
	.section	.nv.info,"",@"SHT_CUDA_INFO"
	.align	4


	//----- nvinfo : EIATTR_REGCOUNT
	.align		4
        /*0000*/ 	.byte	0x04, 0x2f
        /*0002*/ 	.short	(.L_1 - .L_0)
	.align		4
.L_0:
        /*0004*/ 	.word	index@(_Z7add_2_1iiPi)
        /*0008*/ 	.word	0x00000008


	//----- nvinfo : EIATTR_FRAME_SIZE
	.align		4
.L_1:
        /*000c*/ 	.byte	0x04, 0x11
        /*000e*/ 	.short	(.L_3 - .L_2)
	.align		4
.L_2:
        /*0010*/ 	.word	index@(_Z7add_2_1iiPi)
        /*0014*/ 	.word	0x00000000


	//----- nvinfo : EIATTR_MIN_STACK_SIZE
	.align		4
.L_3:
        /*0018*/ 	.byte	0x04, 0x12
        /*001a*/ 	.short	(.L_5 - .L_4)
	.align		4
.L_4:
        /*001c*/ 	.word	index@(_Z7add_2_1iiPi)
        /*0020*/ 	.word	0x00000000
.L_5:


//--------------------- .nv.compat                --------------------------
	.section	.nv.compat,"",@"SHT_CUDA_COMPAT_INFO"
	.align	4
        /*0000*/ 	.byte	0x02, 0x09, 0x00, 0x00, 0x02, 0x02, 0x01, 0x00, 0x02, 0x05, 0x05, 0x00, 0x03, 0x07, 0x01, 0x01
        /*0010*/ 	.byte	0x02, 0x03, 0x00, 0x00, 0x02, 0x06, 0x01, 0x00, 0x04, 0x0b, 0x08, 0x00, 0x09, 0x00, 0x00, 0x00
        /*0020*/ 	.byte	0x00, 0x00, 0x00, 0x00


//--------------------- .nv.info._Z7add_2_1iiPi   --------------------------
	.section	.nv.info._Z7add_2_1iiPi,"",@"SHT_CUDA_INFO"
	.sectionflags	@""
	.align	4


	//----- nvinfo : EIATTR_CUDA_API_VERSION
	.align		4
        /*0000*/ 	.byte	0x04, 0x37
        /*0002*/ 	.short	(.L_7 - .L_6)
.L_6:
        /*0004*/ 	.word	0x00000082


	//----- nvinfo : EIATTR_KPARAM_INFO
	.align		4
.L_7:
        /*0008*/ 	.byte	0x04, 0x17
        /*000a*/ 	.short	(.L_9 - .L_8)
.L_8:
        /*000c*/ 	.word	0x00000000
        /*0010*/ 	.short	0x0002
        /*0012*/ 	.short	0x0008
        /*0014*/ 	.byte	0x00, 0xf5, 0x21, 0x00


	//----- nvinfo : EIATTR_KPARAM_INFO
	.align		4
.L_9:
        /*0018*/ 	.byte	0x04, 0x17
        /*001a*/ 	.short	(.L_11 - .L_10)
.L_10:
        /*001c*/ 	.word	0x00000000
        /*0020*/ 	.short	0x0001
        /*0022*/ 	.short	0x0004
        /*0024*/ 	.byte	0x00, 0xf0, 0x11, 0x00


	//----- nvinfo : EIATTR_KPARAM_INFO
	.align		4
.L_11:
        /*0028*/ 	.byte	0x04, 0x17
        /*002a*/ 	.short	(.L_13 - .L_12)
.L_12:
        /*002c*/ 	.word	0x00000000
        /*0030*/ 	.short	0x0000
        /*0032*/ 	.short	0x0000
        /*0034*/ 	.byte	0x00, 0xf0, 0x11, 0x00


	//----- nvinfo : EIATTR_SPARSE_MMA_MASK
	.align		4
.L_13:
        /*0038*/ 	.byte	0x03, 0x50
        /*003a*/ 	.short	0x0000


	//----- nvinfo : EIATTR_MAXREG_COUNT
	.align		4
        /*003c*/ 	.byte	0x03, 0x1b
        /*003e*/ 	.short	0x00ff


	//----- nvinfo : EIATTR_MERCURY_ISA_VERSION
	.align		4
        /*0040*/ 	.byte	0x03, 0x5f
        /*0042*/ 	.short	0x0101


	//----- nvinfo : EIATTR_VRC_CTA_INIT_COUNT
	.align		4
        /*0044*/ 	.byte	0x02, 0x4a
	.zero		1
	.zero		1


	//----- nvinfo : EIATTR_EXIT_INSTR_OFFSETS
	.align		4
        /*0048*/ 	.byte	0x04, 0x1c
        /*004a*/ 	.short	(.L_15 - .L_14)


	//   ....[0]....
.L_14:
        /*004c*/ 	.word	0x00000060


	//----- nvinfo : EIATTR_CBANK_PARAM_SIZE
	.align		4
.L_15:
        /*0050*/ 	.byte	0x03, 0x19
        /*0052*/ 	.short	0x0010


	//----- nvinfo : EIATTR_PARAM_CBANK
	.align		4
        /*0054*/ 	.byte	0x04, 0x0a
        /*0056*/ 	.short	(.L_17 - .L_16)
	.align		4
.L_16:
        /*0058*/ 	.word	index@(.nv.constant0._Z7add_2_1iiPi)
        /*005c*/ 	.short	0x0380
        /*005e*/ 	.short	0x0010


	//----- nvinfo : EIATTR_SW_WAR
	.align		4
.L_17:
        /*0060*/ 	.byte	0x04, 0x36
        /*0062*/ 	.short	(.L_19 - .L_18)
.L_18:
        /*0064*/ 	.word	0x00000008
.L_19:


//--------------------- .nv.callgraph             --------------------------
	.section	.nv.callgraph,"",@"SHT_CUDA_CALLGRAPH"
	.align	4
	.sectionentsize	8
	.align		4
        /*0000*/ 	.word	0x00000000
	.align		4
        /*0004*/ 	.word	0xffffffff
	.align		4
        /*0008*/ 	.word	0x00000000
	.align		4
        /*000c*/ 	.word	0xfffffffe
	.align		4
        /*0010*/ 	.word	0x00000000
	.align		4
        /*0014*/ 	.word	0xfffffffd
	.align		4
        /*0018*/ 	.word	0x00000000
	.align		4
        /*001c*/ 	.word	0xfffffffc


//--------------------- .text._Z7add_2_1iiPi      --------------------------
	.section	.text._Z7add_2_1iiPi,"ax",@progbits
	.align	128
        .global         _Z7add_2_1iiPi
        .type           _Z7add_2_1iiPi,@function
        .size           _Z7add_2_1iiPi,(.L_x_1 - _Z7add_2_1iiPi)
        .other          _Z7add_2_1iiPi,@"STO_CUDA_ENTRY STV_DEFAULT"
_Z7add_2_1iiPi:
.text._Z7add_2_1iiPi:
[----:B------:R-:W-:Y:S08]  /*0000*/  LDC R1, c[0x0][0x37c] ;  /* 0x0000df00ff017b82 */ /* 0x000ff00000000800 */
[----:B------:R-:W0:Y:S01]  /*0010*/  LDC.64 R4, c[0x0][0x380] ;  /* 0x0000e000ff047b82 */ /* 0x000e220000000a00 */
[----:B------:R-:W1:Y:S07]  /*0020*/  LDCU.64 UR4, c[0x0][0x358] ;  /* 0x00006b00ff0477ac */ /* 0x000e6e0008000a00 */
[----:B------:R-:W1:Y:S01]  /*0030*/  LDC.64 R2, c[0x0][0x388] ;  /* 0x0000e200ff027b82 */ /* 0x000e620000000a00 */
[----:B0-----:R-:W-:-:S05]  /*0040*/  IADD3 R5, PT, PT, R5, R4, RZ ;  /* 0x0000000405057210 */ /* 0x001fca0007ffe0ff */
[----:B-1----:R-:W-:Y:S01]  /*0050*/  STG.E desc[UR4][R2.64], R5 ;  /* 0x0000000502007986 */ /* 0x002fe2000c101904 */
[----:B------:R-:W-:Y:S05]  /*0060*/  EXIT ;  /* 0x000000000000794d */ /* 0x000fea0003800000 */
.L_x_0:
[----:B------:R-:W-:-:S00]  /*0070*/  BRA `(.L_x_0) ;  /* 0xfffffffc00fc7947 */ /* 0x000fc0000383ffff */
[----:B------:R-:W-:-:S00]  /*0080*/  NOP ;  /* 0x0000000000007918 */ /* 0x000fc00000000000 */
[----:B------:R-:W-:-:S00]  /*0090*/  NOP ;  /* 0x0000000000007918 */ /* 0x000fc00000000000 */
[----:B------:R-:W-:-:S00]  /*00a0*/  NOP ;  /* 0x0000000000007918 */ /* 0x000fc00000000000 */
[----:B------:R-:W-:-:S00]  /*00b0*/  NOP ;  /* 0x0000000000007918 */ /* 0x000fc00000000000 */
[----:B------:R-:W-:-:S00]  /*00c0*/  NOP ;  /* 0x0000000000007918 */ /* 0x000fc00000000000 */
[----:B------:R-:W-:-:S00]  /*00d0*/  NOP ;  /* 0x0000000000007918 */ /* 0x000fc00000000000 */
[----:B------:R-:W-:-:S00]  /*00e0*/  NOP ;  /* 0x0000000000007918 */ /* 0x000fc00000000000 */
[----:B------:R-:W-:-:S00]  /*00f0*/  NOP ;  /* 0x0000000000007918 */ /* 0x000fc00000000000 */
.L_x_1:


//--------------------- .nv.shared.reserved.0     --------------------------
	.section	.nv.shared.reserved.0,"aw",@nobits
	.weak		__nv_reservedSMEM_offset_0_alias
	.size		__nv_reservedSMEM_offset_0_alias, 0, 64
	.other		__nv_reservedSMEM_offset_0_alias,@"STO_CUDA_RESERVED_SHARED STV_DEFAULT"
__nv_reservedSMEM_offset_0_alias:
	.zero		0
	.zero		64


//--------------------- .nv.constant0._Z7add_2_1iiPi --------------------------
	.section	.nv.constant0._Z7add_2_1iiPi,"a",@progbits
	.sectionflags	@""
	.align	4
.nv.constant0._Z7add_2_1iiPi:
	.zero		912


//--------------------- SYMBOLS --------------------------

	.type		.nv.reservedSmem.offset0,@object
	.size		.nv.reservedSmem.offset0,0x4
